//
// Generated by NVIDIA NVVM Compiler
//
// Compiler Build ID: CL-36424714
// Cuda compilation tools, release 13.0, V13.0.88
// Based on NVVM 20.0.0
//

.version 9.0
.target sm_100
.address_size 64

	// .globl	_Z6conv1DPfS_i
.const .align 4 .b8 d_kernel[20];
// _ZZ6conv1DPfS_iE4tile has been demoted

.visible .entry _Z6conv1DPfS_i(
	.param .u64 .ptr .align 1 _Z6conv1DPfS_i_param_0,
	.param .u64 .ptr .align 1 _Z6conv1DPfS_i_param_1,
	.param .u32 _Z6conv1DPfS_i_param_2
)
{
	.reg .pred 	%p<5>;
	.reg .b32 	%r<13>;
	.reg .b32 	%f<17>;
	.reg .b64 	%rd<9>;
	// demoted variable
	.shared .align 4 .b8 _ZZ6conv1DPfS_iE4tile[1040];
	ld.param.u64 	%rd1, [_Z6conv1DPfS_i_param_0];
	ld.param.u64 	%rd2, [_Z6conv1DPfS_i_param_1];
	ld.param.u32 	%r5, [_Z6conv1DPfS_i_param_2];
	mov.u32 	%r6, %tid.x;
	mov.u32 	%r7, %ctaid.x;
	mov.u32 	%r8, %ntid.x;
	mad.lo.s32 	%r9, %r7, %r8, %r6;
	add.s32 	%r2, %r9, -2;
	setp.lt.s32 	%p1, %r9, 2;
	setp.ge.s32 	%p2, %r2, %r5;
	shl.b32 	%r10, %r6, 2;
	mov.u32 	%r11, _ZZ6conv1DPfS_iE4tile;
	add.s32 	%r3, %r11, %r10;
	or.pred  	%p3, %p1, %p2;
	@%p3 bra 	$L__BB0_2;
	cvta.to.global.u64 	%rd3, %rd1;
	mul.wide.u32 	%rd4, %r2, 4;
	add.s64 	%rd5, %rd3, %rd4;
	ld.global.f32 	%f1, [%rd5];
	st.shared.f32 	[%r3], %f1;
	bra.uni 	$L__BB0_3;
$L__BB0_2:
	mov.b32 	%r12, 0;
	st.shared.u32 	[%r3], %r12;
$L__BB0_3:
	bar.sync 	0;
	setp.ge.s32 	%p4, %r9, %r5;
	@%p4 bra 	$L__BB0_5;
	ld.shared.f32 	%f2, [%r3];
	ld.const.f32 	%f3, [d_kernel];
	fma.rn.f32 	%f4, %f2, %f3, 0f00000000;
	ld.shared.f32 	%f5, [%r3+4];
	ld.const.f32 	%f6, [d_kernel+4];
	fma.rn.f32 	%f7, %f5, %f6, %f4;
	ld.shared.f32 	%f8, [%r3+8];
	ld.const.f32 	%f9, [d_kernel+8];
	fma.rn.f32 	%f10, %f8, %f9, %f7;
	ld.shared.f32 	%f11, [%r3+12];
	ld.const.f32 	%f12, [d_kernel+12];
	fma.rn.f32 	%f13, %f11, %f12, %f10;
	ld.shared.f32 	%f14, [%r3+16];
	ld.const.f32 	%f15, [d_kernel+16];
	fma.rn.f32 	%f16, %f14, %f15, %f13;
	cvta.to.global.u64 	%rd6, %rd2;
	mul.wide.s32 	%rd7, %r9, 4;
	add.s64 	%rd8, %rd6, %rd7;
	st.global.f32 	[%rd8], %f16;
$L__BB0_5:
	ret;

}


// ===== COMPILED SASS (sm_100) =====

	.target	sm_100

	.elftype	@"ET_EXEC"


//--------------------- .note.nv.tkinfo           --------------------------
	.section	.note.nv.tkinfo,"",@"SHT_NOTE"
	.sectionflags	@"SHF_NOTE_NV_TKINFO"
	.tkinfo
        /*0018*/ 	.word	0x00000002
        /*0030*/ 	.string	""
        /*0030*/ 	.string	"ptxas"
        /*0030*/ 	.string	"Cuda compilation tools, release 13.0, V13.0.88"
        /*0030*/ 	.string	"Build cuda_13.0.r13.0/compiler.36424714_0"
        /*0030*/ 	.string	"-arch sm_100 -m 64 "



//--------------------- .note.nv.cuinfo           --------------------------
	.section	.note.nv.cuinfo,"",@"SHT_NOTE"
	.sectionflags	@"SHF_NOTE_NV_CUINFO"
        /*0018*/ 	.short	0x0002
        /*001a*/ 	.short	0x0064
        /*001c*/ 	.short	0x0082
	.zero		2


//--------------------- .nv.info                  --------------------------
	.section	.nv.info,"",@"SHT_CUDA_INFO"
	.align	4


	//----- nvinfo : EIATTR_REGCOUNT
	.align		4
        /*0000*/ 	.byte	0x04, 0x2f
        /*0002*/ 	.short	(.L_2 - .L_1)
	.align		4
.L_1:
        /*0004*/ 	.word	index@(_Z6conv1DPfS_i)
        /*0008*/ 	.word	0x00000010


	//----- nvinfo : EIATTR_FRAME_SIZE
	.align		4
.L_2:
        /*000c*/ 	.byte	0x04, 0x11
        /*000e*/ 	.short	(.L_4 - .L_3)
	.align		4
.L_3:
        /*0010*/ 	.word	index@(_Z6conv1DPfS_i)
        /*0014*/ 	.word	0x00000000


	//----- nvinfo : EIATTR_MIN_STACK_SIZE
	.align		4
.L_4:
        /*0018*/ 	.byte	0x04, 0x12
        /*001a*/ 	.short	(.L_6 - .L_5)
	.align		4
.L_5:
        /*001c*/ 	.word	index@(_Z6conv1DPfS_i)
        /*0020*/ 	.word	0x00000000
.L_6:


//--------------------- .nv.compat                --------------------------
	.section	.nv.compat,"",@"SHT_CUDA_COMPAT_INFO"
	.align	4
        /*0000*/ 	.byte	0x02, 0x09, 0x00, 0x00, 0x02, 0x02, 0x01, 0x00, 0x02, 0x05, 0x05, 0x00, 0x03, 0x07, 0x01, 0x01
        /*0010*/ 	.byte	0x02, 0x03, 0x00, 0x00, 0x02, 0x06, 0x01, 0x00, 0x04, 0x0b, 0x08, 0x00, 0x09, 0x00, 0x00, 0x00
        /*0020*/ 	.byte	0x00, 0x00, 0x00, 0x00


//--------------------- .nv.info._Z6conv1DPfS_i   --------------------------
	.section	.nv.info._Z6conv1DPfS_i,"",@"SHT_CUDA_INFO"
	.sectionflags	@""
	.align	4


	//----- nvinfo : EIATTR_CUDA_API_VERSION
	.align		4
        /*0000*/ 	.byte	0x04, 0x37
        /*0002*/ 	.short	(.L_8 - .L_7)
.L_7:
        /*0004*/ 	.word	0x00000082


	//----- nvinfo : EIATTR_KPARAM_INFO
	.align		4
.L_8:
        /*0008*/ 	.byte	0x04, 0x17
        /*000a*/ 	.short	(.L_10 - .L_9)
.L_9:
        /*000c*/ 	.word	0x00000000
        /*0010*/ 	.short	0x0002
        /*0012*/ 	.short	0x0010
        /*0014*/ 	.byte	0x00, 0xf0, 0x11, 0x00


	//----- nvinfo : EIATTR_KPARAM_INFO
	.align		4
.L_10:
        /*0018*/ 	.byte	0x04, 0x17
        /*001a*/ 	.short	(.L_12 - .L_11)
.L_11:
        /*001c*/ 	.word	0x00000000
        /*0020*/ 	.short	0x0001
        /*0022*/ 	.short	0x0008
        /*0024*/ 	.byte	0x00, 0xf5, 0x21, 0x00


	//----- nvinfo : EIATTR_KPARAM_INFO
	.align		4
.L_12:
        /*0028*/ 	.byte	0x04, 0x17
        /*002a*/ 	.short	(.L_14 - .L_13)
.L_13:
        /*002c*/ 	.word	0x00000000
        /*0030*/ 	.short	0x0000
        /*0032*/ 	.short	0x0000
        /*0034*/ 	.byte	0x00, 0xf5, 0x21, 0x00


	//----- nvinfo : EIATTR_SPARSE_MMA_MASK
	.align		4
.L_14:
        /*0038*/ 	.byte	0x03, 0x50
        /*003a*/ 	.short	0x0000


	//----- nvinfo : EIATTR_MAXREG_COUNT
	.align		4
        /*003c*/ 	.byte	0x03, 0x1b
        /*003e*/ 	.short	0x00ff


	//----- nvinfo : EIATTR_NUM_BARRIERS
	.align		4
        /*0040*/ 	.byte	0x02, 0x4c
        /*0042*/ 	.byte	0x01
	.zero		1


	//----- nvinfo : EIATTR_MERCURY_ISA_VERSION
	.align		4
        /*0044*/ 	.byte	0x03, 0x5f
        /*0046*/ 	.short	0x0101


	//----- nvinfo : EIATTR_VRC_CTA_INIT_COUNT
	.align		4
        /*0048*/ 	.byte	0x02, 0x4a
	.zero		1
	.zero		1


	//----- nvinfo : EIATTR_EXIT_INSTR_OFFSETS
	.align		4
        /*004c*/ 	.byte	0x04, 0x1c
        /*004e*/ 	.short	(.L_16 - .L_15)


	//   ....[0]....
.L_15:
        /*0050*/ 	.word	0x00000150


	//   ....[1]....
        /*0054*/ 	.word	0x00000250


	//----- nvinfo : EIATTR_CBANK_PARAM_SIZE
	.align		4
.L_16:
        /*0058*/ 	.byte	0x03, 0x19
        /*005a*/ 	.short	0x0014


	//----- nvinfo : EIATTR_PARAM_CBANK
	.align		4
        /*005c*/ 	.byte	0x04, 0x0a
        /*005e*/ 	.short	(.L_18 - .L_17)
	.align		4
.L_17:
        /*0060*/ 	.word	index@(.nv.constant0._Z6conv1DPfS_i)
        /*0064*/ 	.short	0x0380
        /*0066*/ 	.short	0x0014


	//----- nvinfo : EIATTR_SW_WAR
	.align		4
.L_18:
        /*0068*/ 	.byte	0x04, 0x36
        /*006a*/ 	.short	(.L_20 - .L_19)
.L_19:
        /*006c*/ 	.word	0x00000008
.L_20:


//--------------------- .nv.callgraph             --------------------------
	.section	.nv.callgraph,"",@"SHT_CUDA_CALLGRAPH"
	.align	4
	.sectionentsize	8
	.align		4
        /*0000*/ 	.word	0x00000000
	.align		4
        /*0004*/ 	.word	0xffffffff
	.align		4
        /*0008*/ 	.word	0x00000000
	.align		4
        /*000c*/ 	.word	0xfffffffe
	.align		4
        /*0010*/ 	.word	0x00000000
	.align		4
        /*0014*/ 	.word	0xfffffffd
	.align		4
        /*0018*/ 	.word	0x00000000
	.align		4
        /*001c*/ 	.word	0xfffffffc


//--------------------- .nv.constant3             --------------------------
	.section	.nv.constant3,"a",@progbits
	.align	4
.nv.constant3:
	.type		d_kernel,@object
	.size		d_kernel,(.L_0 - d_kernel)
d_kernel:
	.zero		20
.L_0:


//--------------------- .text._Z6conv1DPfS_i      --------------------------
	.section	.text._Z6conv1DPfS_i,"ax",@progbits
	.align	128
        .global         _Z6conv1DPfS_i
        .type           _Z6conv1DPfS_i,@function
        .size           _Z6conv1DPfS_i,(.L_x_1 - _Z6conv1DPfS_i)
        .other          _Z6conv1DPfS_i,@"STO_CUDA_ENTRY STV_DEFAULT"
_Z6conv1DPfS_i:
.text._Z6conv1DPfS_i:
[----:B------:R-:W-:Y:S01]  /*0000*/  LDC R1, c[0x0][0x37c] ;  /* 0x0000df00ff017b82 */ /* 0x000fe20000000800 */
[----:B------:R-:W0:Y:S07]  /*0010*/  S2R R4, SR_TID.X ;  /* 0x0000000000047919 */ /* 0x000e2e0000002100 */
[----:B------:R-:W0:Y:S01]  /*0020*/  S2UR UR4, SR_CTAID.X ;  /* 0x00000000000479c3 */ /* 0x000e220000002500 */
[----:B------:R-:W1:Y:S01]  /*0030*/  LDCU UR8, c[0x0][0x390] ;  /* 0x00007200ff0877ac */ /* 0x000e620008000800 */
[----:B------:R-:W2:Y:S06]  /*0040*/  LDCU.64 UR6, c[0x0][0x358] ;  /* 0x00006b00ff0677ac */ /* 0x000eac0008000a00 */
[----:B------:R-:W0:Y:S02]  /*0050*/  LDC R5, c[0x0][0x360] ;  /* 0x0000d800ff057b82 */ /* 0x000e240000000800 */
[----:B0-----:R-:W-:-:S05]  /*0060*/  IMAD R5, R5, UR4, R4 ;  /* 0x0000000405057c24 */ /* 0x001fca000f8e0204 */
[----:B------:R-:W-:-:S04]  /*0070*/  IADD3 R7, PT, PT, R5, -0x2, RZ ;  /* 0xfffffffe05077810 */ /* 0x000fc80007ffe0ff */
[----:B-1----:R-:W-:-:S04]  /*0080*/  ISETP.GE.AND P0, PT, R7, UR8, PT ;  /* 0x0000000807007c0c */ /* 0x002fc8000bf06270 */
[----:B------:R-:W-:-:S13]  /*0090*/  ISETP.LT.OR P0, PT, R5, 0x2, P0 ;  /* 0x000000020500780c */ /* 0x000fda0000701670 */
[----:B------:R-:W0:Y:S02]  /*00a0*/  @!P0 LDC.64 R2, c[0x0][0x380] ;  /* 0x0000e000ff028b82 */ /* 0x000e240000000a00 */
[----:B0-----:R-:W-:-:S06]  /*00b0*/  @!P0 IMAD.WIDE.U32 R2, R7, 0x4, R2 ;  /* 0x0000000407028825 */ /* 0x001fcc00078e0002 */
[----:B--2---:R-:W2:Y:S01]  /*00c0*/  @!P0 LDG.E R3, desc[UR6][R2.64] ;  /* 0x0000000602038981 */ /* 0x004ea2000c1e1900 */
[----:B------:R-:W0:Y:S01]  /*00d0*/  S2UR UR5, SR_CgaCtaId ;  /* 0x00000000000579c3 */ /* 0x000e220000008800 */
[----:B------:R-:W-:Y:S01]  /*00e0*/  UMOV UR4, 0x400 ;  /* 0x0000040000047882 */ /* 0x000fe20000000000 */
[----:B------:R-:W-:Y:S01]  /*00f0*/  ISETP.GE.AND P1, PT, R5, UR8, PT ;  /* 0x0000000805007c0c */ /* 0x000fe2000bf26270 */
[----:B0-----:R-:W-:-:S06]  /*0100*/  ULEA UR4, UR5, UR4, 0x18 ;  /* 0x0000000405047291 */ /* 0x001fcc000f8ec0ff */
[----:B------:R-:W-:-:S05]  /*0110*/  LEA R4, R4, UR4, 0x2 ;  /* 0x0000000404047c11 */ /* 0x000fca000f8e10ff */
[----:B--2---:R0:W-:Y:S04]  /*0120*/  @!P0 STS [R4], R3 ;  /* 0x0000000304008388 */ /* 0x0041e80000000800 */
[----:B------:R0:W-:Y:S01]  /*0130*/  @P0 STS [R4], RZ ;  /* 0x000000ff04000388 */ /* 0x0001e20000000800 */
[----:B------:R-:W-:Y:S06]  /*0140*/  BAR.SYNC.DEFER_BLOCKING 0x0 ;  /* 0x0000000000007b1d */ /* 0x000fec0000010000 */
[----:B------:R-:W-:Y:S05]  /*0150*/  @P1 EXIT ;  /* 0x000000000000194d */ /* 0x000fea0003800000 */
[----:B------:R-:W1:Y:S01]  /*0160*/  LDS R0, [R4] ;  /* 0x0000000004007984 */ /* 0x000e620000000800 */
[----:B------:R-:W1:Y:S01]  /*0170*/  LDCU.128 UR8, c[0x3][URZ] ;  /* 0x00c00000ff0877ac */ /* 0x000e620008000c00 */
[----:B0-----:R-:W0:Y:S02]  /*0180*/  LDC.64 R2, c[0x0][0x388] ;  /* 0x0000e200ff027b82 */ /* 0x001e240000000a00 */
[----:B------:R-:W2:Y:S01]  /*0190*/  LDS R7, [R4+0x4] ;  /* 0x0000040004077984 */ /* 0x000ea20000000800 */
[----:B------:R-:W3:Y:S03]  /*01a0*/  LDCU UR4, c[0x3][0x10] ;  /* 0x00c00200ff0477ac */ /* 0x000ee60008000800 */
[----:B------:R-:W4:Y:S04]  /*01b0*/  LDS R9, [R4+0x8] ;  /* 0x0000080004097984 */ /* 0x000f280000000800 */
[----:B------:R-:W5:Y:S04]  /*01c0*/  LDS R11, [R4+0xc] ;  /* 0x00000c00040b7984 */ /* 0x000f680000000800 */
[----:B------:R-:W3:Y:S01]  /*01d0*/  LDS R13, [R4+0x10] ;  /* 0x00001000040d7984 */ /* 0x000ee20000000800 */
[----:B0-----:R-:W-:-:S04]  /*01e0*/  IMAD.WIDE R2, R5, 0x4, R2 ;  /* 0x0000000405027825 */ /* 0x001fc800078e0202 */
[----:B-1----:R-:W-:-:S04]  /*01f0*/  FFMA R0, R0, UR8, RZ ;  /* 0x0000000800007c23 */ /* 0x002fc800080000ff */
[----:B--2---:R-:W-:-:S04]  /*0200*/  FFMA R0, R7, UR9, R0 ;  /* 0x0000000907007c23 */ /* 0x004fc80008000000 */
[----:B----4-:R-:W-:-:S04]  /*0210*/  FFMA R0, R9, UR10, R0 ;  /* 0x0000000a09007c23 */ /* 0x010fc80008000000 */
[----:B-----5:R-:W-:-:S04]  /*0220*/  FFMA R0, R11, UR11, R0 ;  /* 0x0000000b0b007c23 */ /* 0x020fc80008000000 */
[----:B---3--:R-:W-:-:S05]  /*0230*/  FFMA R13, R13, UR4, R0 ;  /* 0x000000040d0d7c23 */ /* 0x008fca0008000000 */
[----:B------:R-:W-:Y:S01]  /*0240*/  STG.E desc[UR6][R2.64], R13 ;  /* 0x0000000d02007986 */ /* 0x000fe2000c101906 */
[----:B------:R-:W-:Y:S05]  /*0250*/  EXIT ;  /* 0x000000000000794d */ /* 0x000fea0003800000 */
.L_x_0:
[----:B------:R-:W-:-:S00]  /*0260*/  BRA `(.L_x_0) ;  /* 0xfffffffc00fc7947 */ /* 0x000fc0000383ffff */
[----:B------:R-:W-:-:S00]  /*0270*/  NOP ;  /* 0x0000000000007918 */ /* 0x000fc00000000000 */
        /* <DEDUP_REMOVED lines=8> */
.L_x_1:


//--------------------- .nv.shared._Z6conv1DPfS_i --------------------------
	.section	.nv.shared._Z6conv1DPfS_i,"aw",@nobits
	.sectionflags	@""
	.align	4
.nv.shared._Z6conv1DPfS_i:
	.zero		2064


//--------------------- .nv.shared.reserved.0     --------------------------
	.section	.nv.shared.reserved.0,"aw",@nobits
	.weak		__nv_reservedSMEM_offset_0_alias
	.size		__nv_reservedSMEM_offset_0_alias, 0, 64
	.other		__nv_reservedSMEM_offset_0_alias,@"STO_CUDA_RESERVED_SHARED STV_DEFAULT"
__nv_reservedSMEM_offset_0_alias:
	.zero		0
	.zero		64


//--------------------- .nv.constant0._Z6conv1DPfS_i --------------------------
	.section	.nv.constant0._Z6conv1DPfS_i,"a",@progbits
	.sectionflags	@""
	.align	4
.nv.constant0._Z6conv1DPfS_i:
	.zero		916


//--------------------- SYMBOLS --------------------------

	.type		.nv.reservedSmem.offset0,@object
	.size		.nv.reservedSmem.offset0,0x4
	.type		.nv.reservedSmem.cap,@object
	.size		.nv.reservedSmem.cap,0x4
